//
// Generated by NVIDIA NVVM Compiler
//
// Compiler Build ID: CL-36424714
// Cuda compilation tools, release 13.0, V13.0.88
// Based on NVVM 20.0.0
//

.version 9.0
.target sm_100
.address_size 64

	// .globl	_Z16search_neighborsPfS_S_PiS0_ii

.visible .entry _Z16search_neighborsPfS_S_PiS0_ii(
	.param .u64 .ptr .align 1 _Z16search_neighborsPfS_S_PiS0_ii_param_0,
	.param .u64 .ptr .align 1 _Z16search_neighborsPfS_S_PiS0_ii_param_1,
	.param .u64 .ptr .align 1 _Z16search_neighborsPfS_S_PiS0_ii_param_2,
	.param .u64 .ptr .align 1 _Z16search_neighborsPfS_S_PiS0_ii_param_3,
	.param .u64 .ptr .align 1 _Z16search_neighborsPfS_S_PiS0_ii_param_4,
	.param .u32 _Z16search_neighborsPfS_S_PiS0_ii_param_5,
	.param .u32 _Z16search_neighborsPfS_S_PiS0_ii_param_6
)
{
	.reg .pred 	%p<18>;
	.reg .b32 	%r<52>;
	.reg .b32 	%f<66>;
	.reg .b64 	%rd<46>;
	.reg .b64 	%fd<6>;

	ld.param.u64 	%rd10, [_Z16search_neighborsPfS_S_PiS0_ii_param_0];
	ld.param.u64 	%rd11, [_Z16search_neighborsPfS_S_PiS0_ii_param_1];
	ld.param.u64 	%rd12, [_Z16search_neighborsPfS_S_PiS0_ii_param_2];
	ld.param.u64 	%rd13, [_Z16search_neighborsPfS_S_PiS0_ii_param_3];
	ld.param.u64 	%rd9, [_Z16search_neighborsPfS_S_PiS0_ii_param_4];
	ld.param.u32 	%r25, [_Z16search_neighborsPfS_S_PiS0_ii_param_5];
	ld.param.u32 	%r26, [_Z16search_neighborsPfS_S_PiS0_ii_param_6];
	cvta.to.global.u64 	%rd1, %rd13;
	cvta.to.global.u64 	%rd2, %rd12;
	cvta.to.global.u64 	%rd3, %rd11;
	cvta.to.global.u64 	%rd4, %rd10;
	mov.u32 	%r27, %ctaid.x;
	mov.u32 	%r28, %ntid.x;
	mul.lo.s32 	%r1, %r27, %r28;
	mov.u32 	%r2, %tid.x;
	add.s32 	%r3, %r1, %r2;
	setp.gt.s32 	%p1, %r3, 999999;
	setp.ge.s32 	%p2, %r25, %r26;
	or.pred  	%p3, %p1, %p2;
	@%p3 bra 	$L__BB0_22;
	cvta.to.global.u64 	%rd14, %rd9;
	mul.wide.s32 	%rd15, %r3, 4;
	add.s64 	%rd5, %rd4, %rd15;
	add.s64 	%rd6, %rd3, %rd15;
	add.s64 	%rd7, %rd2, %rd15;
	add.s64 	%rd8, %rd14, %rd15;
	mul.lo.s32 	%r4, %r3, 100;
	sub.s32 	%r29, %r26, %r25;
	and.b32  	%r5, %r29, 3;
	setp.eq.s32 	%p4, %r5, 0;
	mov.u32 	%r48, %r25;
	@%p4 bra 	$L__BB0_7;
	sub.s32 	%r30, %r25, %r1;
	sub.s32 	%r46, %r30, %r2;
	neg.s32 	%r45, %r5;
	mov.u32 	%r48, %r25;
$L__BB0_3:
	.pragma "nounroll";
	setp.eq.s32 	%p5, %r46, 0;
	@%p5 bra 	$L__BB0_6;
	mul.wide.s32 	%rd16, %r48, 4;
	ld.global.f32 	%f1, [%rd5];
	add.s64 	%rd17, %rd4, %rd16;
	ld.global.f32 	%f2, [%rd17];
	sub.f32 	%f3, %f1, %f2;
	ld.global.f32 	%f4, [%rd6];
	add.s64 	%rd18, %rd3, %rd16;
	ld.global.f32 	%f5, [%rd18];
	sub.f32 	%f6, %f4, %f5;
	ld.global.f32 	%f7, [%rd7];
	add.s64 	%rd19, %rd2, %rd16;
	ld.global.f32 	%f8, [%rd19];
	sub.f32 	%f9, %f7, %f8;
	mul.f32 	%f10, %f6, %f6;
	fma.rn.f32 	%f11, %f3, %f3, %f10;
	fma.rn.f32 	%f12, %f9, %f9, %f11;
	sqrt.rn.f32 	%f13, %f12;
	cvt.f64.f32 	%fd1, %f13;
	setp.gtu.f64 	%p6, %fd1, 0d3F947AE147AE147B;
	@%p6 bra 	$L__BB0_6;
	atom.global.add.u32 	%r31, [%rd8], 1;
	add.s32 	%r32, %r31, %r4;
	mul.wide.s32 	%rd20, %r32, 4;
	add.s64 	%rd21, %rd1, %rd20;
	st.global.u32 	[%rd21], %r48;
$L__BB0_6:
	add.s32 	%r48, %r48, 1;
	add.s32 	%r46, %r46, 1;
	add.s32 	%r45, %r45, 1;
	setp.ne.s32 	%p7, %r45, 0;
	@%p7 bra 	$L__BB0_3;
$L__BB0_7:
	sub.s32 	%r33, %r25, %r26;
	setp.gt.u32 	%p8, %r33, -4;
	@%p8 bra 	$L__BB0_22;
	sub.s32 	%r51, %r48, %r26;
	not.b32 	%r34, %r48;
	add.s32 	%r50, %r34, %r3;
	add.s32 	%r49, %r48, 1;
$L__BB0_9:
	add.s32 	%r21, %r49, -1;
	setp.eq.s32 	%p9, %r50, -1;
	@%p9 bra 	$L__BB0_12;
	ld.global.f32 	%f14, [%rd5];
	mul.wide.s32 	%rd22, %r21, 4;
	add.s64 	%rd23, %rd4, %rd22;
	ld.global.f32 	%f15, [%rd23];
	sub.f32 	%f16, %f14, %f15;
	ld.global.f32 	%f17, [%rd6];
	add.s64 	%rd24, %rd3, %rd22;
	ld.global.f32 	%f18, [%rd24];
	sub.f32 	%f19, %f17, %f18;
	ld.global.f32 	%f20, [%rd7];
	add.s64 	%rd25, %rd2, %rd22;
	ld.global.f32 	%f21, [%rd25];
	sub.f32 	%f22, %f20, %f21;
	mul.f32 	%f23, %f19, %f19;
	fma.rn.f32 	%f24, %f16, %f16, %f23;
	fma.rn.f32 	%f25, %f22, %f22, %f24;
	sqrt.rn.f32 	%f26, %f25;
	cvt.f64.f32 	%fd2, %f26;
	setp.gtu.f64 	%p10, %fd2, 0d3F947AE147AE147B;
	@%p10 bra 	$L__BB0_12;
	atom.global.add.u32 	%r35, [%rd8], 1;
	add.s32 	%r36, %r35, %r4;
	mul.wide.s32 	%rd26, %r36, 4;
	add.s64 	%rd27, %rd1, %rd26;
	st.global.u32 	[%rd27], %r21;
$L__BB0_12:
	setp.eq.s32 	%p11, %r50, 0;
	@%p11 bra 	$L__BB0_15;
	ld.global.f32 	%f27, [%rd5];
	mul.wide.s32 	%rd28, %r21, 4;
	add.s64 	%rd29, %rd4, %rd28;
	ld.global.f32 	%f28, [%rd29+4];
	sub.f32 	%f29, %f27, %f28;
	ld.global.f32 	%f30, [%rd6];
	add.s64 	%rd30, %rd3, %rd28;
	ld.global.f32 	%f31, [%rd30+4];
	sub.f32 	%f32, %f30, %f31;
	ld.global.f32 	%f33, [%rd7];
	add.s64 	%rd31, %rd2, %rd28;
	ld.global.f32 	%f34, [%rd31+4];
	sub.f32 	%f35, %f33, %f34;
	mul.f32 	%f36, %f32, %f32;
	fma.rn.f32 	%f37, %f29, %f29, %f36;
	fma.rn.f32 	%f38, %f35, %f35, %f37;
	sqrt.rn.f32 	%f39, %f38;
	cvt.f64.f32 	%fd3, %f39;
	setp.gtu.f64 	%p12, %fd3, 0d3F947AE147AE147B;
	@%p12 bra 	$L__BB0_15;
	atom.global.add.u32 	%r37, [%rd8], 1;
	add.s32 	%r38, %r37, %r4;
	mul.wide.s32 	%rd32, %r38, 4;
	add.s64 	%rd33, %rd1, %rd32;
	st.global.u32 	[%rd33], %r49;
$L__BB0_15:
	setp.eq.s32 	%p13, %r50, 1;
	@%p13 bra 	$L__BB0_18;
	ld.global.f32 	%f40, [%rd5];
	mul.wide.s32 	%rd34, %r21, 4;
	add.s64 	%rd35, %rd4, %rd34;
	ld.global.f32 	%f41, [%rd35+8];
	sub.f32 	%f42, %f40, %f41;
	ld.global.f32 	%f43, [%rd6];
	add.s64 	%rd36, %rd3, %rd34;
	ld.global.f32 	%f44, [%rd36+8];
	sub.f32 	%f45, %f43, %f44;
	ld.global.f32 	%f46, [%rd7];
	add.s64 	%rd37, %rd2, %rd34;
	ld.global.f32 	%f47, [%rd37+8];
	sub.f32 	%f48, %f46, %f47;
	mul.f32 	%f49, %f45, %f45;
	fma.rn.f32 	%f50, %f42, %f42, %f49;
	fma.rn.f32 	%f51, %f48, %f48, %f50;
	sqrt.rn.f32 	%f52, %f51;
	cvt.f64.f32 	%fd4, %f52;
	setp.gtu.f64 	%p14, %fd4, 0d3F947AE147AE147B;
	@%p14 bra 	$L__BB0_18;
	atom.global.add.u32 	%r39, [%rd8], 1;
	add.s32 	%r40, %r39, %r4;
	mul.wide.s32 	%rd38, %r40, 4;
	add.s64 	%rd39, %rd1, %rd38;
	add.s32 	%r41, %r49, 1;
	st.global.u32 	[%rd39], %r41;
$L__BB0_18:
	setp.eq.s32 	%p15, %r50, 2;
	@%p15 bra 	$L__BB0_21;
	ld.global.f32 	%f53, [%rd5];
	mul.wide.s32 	%rd40, %r21, 4;
	add.s64 	%rd41, %rd4, %rd40;
	ld.global.f32 	%f54, [%rd41+12];
	sub.f32 	%f55, %f53, %f54;
	ld.global.f32 	%f56, [%rd6];
	add.s64 	%rd42, %rd3, %rd40;
	ld.global.f32 	%f57, [%rd42+12];
	sub.f32 	%f58, %f56, %f57;
	ld.global.f32 	%f59, [%rd7];
	add.s64 	%rd43, %rd2, %rd40;
	ld.global.f32 	%f60, [%rd43+12];
	sub.f32 	%f61, %f59, %f60;
	mul.f32 	%f62, %f58, %f58;
	fma.rn.f32 	%f63, %f55, %f55, %f62;
	fma.rn.f32 	%f64, %f61, %f61, %f63;
	sqrt.rn.f32 	%f65, %f64;
	cvt.f64.f32 	%fd5, %f65;
	setp.gtu.f64 	%p16, %fd5, 0d3F947AE147AE147B;
	@%p16 bra 	$L__BB0_21;
	atom.global.add.u32 	%r42, [%rd8], 1;
	add.s32 	%r43, %r42, %r4;
	mul.wide.s32 	%rd44, %r43, 4;
	add.s64 	%rd45, %rd1, %rd44;
	add.s32 	%r44, %r49, 2;
	st.global.u32 	[%rd45], %r44;
$L__BB0_21:
	add.s32 	%r51, %r51, 4;
	add.s32 	%r50, %r50, -4;
	add.s32 	%r49, %r49, 4;
	setp.ne.s32 	%p17, %r51, 0;
	@%p17 bra 	$L__BB0_9;
$L__BB0_22:
	ret;

}


// ===== COMPILED SASS (sm_100) =====

	.target	sm_100

	.elftype	@"ET_EXEC"


//--------------------- .note.nv.tkinfo           --------------------------
	.section	.note.nv.tkinfo,"",@"SHT_NOTE"
	.sectionflags	@"SHF_NOTE_NV_TKINFO"
	.tkinfo
        /*0018*/ 	.word	0x00000002
        /*0030*/ 	.string	""
        /*0030*/ 	.string	"ptxas"
        /*0030*/ 	.string	"Cuda compilation tools, release 13.0, V13.0.88"
        /*0030*/ 	.string	"Build cuda_13.0.r13.0/compiler.36424714_0"
        /*0030*/ 	.string	"-arch sm_100 -m 64 "



//--------------------- .note.nv.cuinfo           --------------------------
	.section	.note.nv.cuinfo,"",@"SHT_NOTE"
	.sectionflags	@"SHF_NOTE_NV_CUINFO"
        /*0018*/ 	.short	0x0002
        /*001a*/ 	.short	0x0064
        /*001c*/ 	.short	0x0082
	.zero		2


//--------------------- .nv.info                  --------------------------
	.section	.nv.info,"",@"SHT_CUDA_INFO"
	.align	4


	//----- nvinfo : EIATTR_REGCOUNT
	.align		4
        /*0000*/ 	.byte	0x04, 0x2f
        /*0002*/ 	.short	(.L_1 - .L_0)
	.align		4
.L_0:
        /*0004*/ 	.word	index@(_Z16search_neighborsPfS_S_PiS0_ii)
        /*0008*/ 	.word	0x00000020


	//----- nvinfo : EIATTR_FRAME_SIZE
	.align		4
.L_1:
        /*000c*/ 	.byte	0x04, 0x11
        /*000e*/ 	.short	(.L_3 - .L_2)
	.align		4
.L_2:
        /*0010*/ 	.word	index@($__internal_0_$__cuda_sm20_sqrt_rn_f32_slowpath)
        /*0014*/ 	.word	0x00000000


	//----- nvinfo : EIATTR_FRAME_SIZE
	.align		4
.L_3:
        /*0018*/ 	.byte	0x04, 0x11
        /*001a*/ 	.short	(.L_5 - .L_4)
	.align		4
.L_4:
        /*001c*/ 	.word	index@(_Z16search_neighborsPfS_S_PiS0_ii)
        /*0020*/ 	.word	0x00000000


	//----- nvinfo : EIATTR_MIN_STACK_SIZE
	.align		4
.L_5:
        /*0024*/ 	.byte	0x04, 0x12
        /*0026*/ 	.short	(.L_7 - .L_6)
	.align		4
.L_6:
        /*0028*/ 	.word	index@(_Z16search_neighborsPfS_S_PiS0_ii)
        /*002c*/ 	.word	0x00000000
.L_7:


//--------------------- .nv.compat                --------------------------
	.section	.nv.compat,"",@"SHT_CUDA_COMPAT_INFO"
	.align	4
        /*0000*/ 	.byte	0x02, 0x09, 0x00, 0x00, 0x02, 0x02, 0x01, 0x00, 0x02, 0x05, 0x05, 0x00, 0x03, 0x07, 0x01, 0x01
        /*0010*/ 	.byte	0x02, 0x03, 0x00, 0x00, 0x02, 0x06, 0x01, 0x00, 0x04, 0x0b, 0x08, 0x00, 0x01, 0x00, 0x00, 0x00
        /*0020*/ 	.byte	0x00, 0x00, 0x00, 0x00


//--------------------- .nv.info._Z16search_neighborsPfS_S_PiS0_ii --------------------------
	.section	.nv.info._Z16search_neighborsPfS_S_PiS0_ii,"",@"SHT_CUDA_INFO"
	.sectionflags	@""
	.align	4


	//----- nvinfo : EIATTR_CUDA_API_VERSION
	.align		4
        /*0000*/ 	.byte	0x04, 0x37
        /*0002*/ 	.short	(.L_9 - .L_8)
.L_8:
        /*0004*/ 	.word	0x00000082


	//----- nvinfo : EIATTR_KPARAM_INFO
	.align		4
.L_9:
        /*0008*/ 	.byte	0x04, 0x17
        /*000a*/ 	.short	(.L_11 - .L_10)
.L_10:
        /*000c*/ 	.word	0x00000000
        /*0010*/ 	.short	0x0006
        /*0012*/ 	.short	0x002c
        /*0014*/ 	.byte	0x00, 0xf0, 0x11, 0x00


	//----- nvinfo : EIATTR_KPARAM_INFO
	.align		4
.L_11:
        /*0018*/ 	.byte	0x04, 0x17
        /*001a*/ 	.short	(.L_13 - .L_12)
.L_12:
        /*001c*/ 	.word	0x00000000
        /*0020*/ 	.short	0x0005
        /*0022*/ 	.short	0x0028
        /*0024*/ 	.byte	0x00, 0xf0, 0x11, 0x00


	//----- nvinfo : EIATTR_KPARAM_INFO
	.align		4
.L_13:
        /*0028*/ 	.byte	0x04, 0x17
        /*002a*/ 	.short	(.L_15 - .L_14)
.L_14:
        /*002c*/ 	.word	0x00000000
        /*0030*/ 	.short	0x0004
        /*0032*/ 	.short	0x0020
        /*0034*/ 	.byte	0x00, 0xf5, 0x21, 0x00


	//----- nvinfo : EIATTR_KPARAM_INFO
	.align		4
.L_15:
        /*0038*/ 	.byte	0x04, 0x17
        /*003a*/ 	.short	(.L_17 - .L_16)
.L_16:
        /*003c*/ 	.word	0x00000000
        /*0040*/ 	.short	0x0003
        /*0042*/ 	.short	0x0018
        /*0044*/ 	.byte	0x00, 0xf5, 0x21, 0x00


	//----- nvinfo : EIATTR_KPARAM_INFO
	.align		4
.L_17:
        /*0048*/ 	.byte	0x04, 0x17
        /*004a*/ 	.short	(.L_19 - .L_18)
.L_18:
        /*004c*/ 	.word	0x00000000
        /*0050*/ 	.short	0x0002
        /*0052*/ 	.short	0x0010
        /*0054*/ 	.byte	0x00, 0xf5, 0x21, 0x00


	//----- nvinfo : EIATTR_KPARAM_INFO
	.align		4
.L_19:
        /*0058*/ 	.byte	0x04, 0x17
        /*005a*/ 	.short	(.L_21 - .L_20)
.L_20:
        /*005c*/ 	.word	0x00000000
        /*0060*/ 	.short	0x0001
        /*0062*/ 	.short	0x0008
        /*0064*/ 	.byte	0x00, 0xf5, 0x21, 0x00


	//----- nvinfo : EIATTR_KPARAM_INFO
	.align		4
.L_21:
        /*0068*/ 	.byte	0x04, 0x17
        /*006a*/ 	.short	(.L_23 - .L_22)
.L_22:
        /*006c*/ 	.word	0x00000000
        /*0070*/ 	.short	0x0000
        /*0072*/ 	.short	0x0000
        /*0074*/ 	.byte	0x00, 0xf5, 0x21, 0x00


	//----- nvinfo : EIATTR_SPARSE_MMA_MASK
	.align		4
.L_23:
        /*0078*/ 	.byte	0x03, 0x50
        /*007a*/ 	.short	0x0000


	//----- nvinfo : EIATTR_MAXREG_COUNT
	.align		4
        /*007c*/ 	.byte	0x03, 0x1b
        /*007e*/ 	.short	0x00ff


	//----- nvinfo : EIATTR_MERCURY_ISA_VERSION
	.align		4
        /*0080*/ 	.byte	0x03, 0x5f
        /*0082*/ 	.short	0x0101


	//----- nvinfo : EIATTR_VRC_CTA_INIT_COUNT
	.align		4
        /*0084*/ 	.byte	0x02, 0x4a
	.zero		1
	.zero		1


	//----- nvinfo : EIATTR_EXIT_INSTR_OFFSETS
	.align		4
        /*0088*/ 	.byte	0x04, 0x1c
        /*008a*/ 	.short	(.L_25 - .L_24)


	//   ....[0]....
.L_24:
        /*008c*/ 	.word	0x00000090


	//   ....[1]....
        /*0090*/ 	.word	0x00000520


	//   ....[2]....
        /*0094*/ 	.word	0x000010f0


	//----- nvinfo : EIATTR_CRS_STACK_SIZE
	.align		4
.L_25:
        /*0098*/ 	.byte	0x04, 0x1e
        /*009a*/ 	.short	(.L_27 - .L_26)
.L_26:
        /*009c*/ 	.word	0x00000000


	//----- nvinfo : EIATTR_CBANK_PARAM_SIZE
	.align		4
.L_27:
        /*00a0*/ 	.byte	0x03, 0x19
        /*00a2*/ 	.short	0x0030


	//----- nvinfo : EIATTR_PARAM_CBANK
	.align		4
        /*00a4*/ 	.byte	0x04, 0x0a
        /*00a6*/ 	.short	(.L_29 - .L_28)
	.align		4
.L_28:
        /*00a8*/ 	.word	index@(.nv.constant0._Z16search_neighborsPfS_S_PiS0_ii)
        /*00ac*/ 	.short	0x0380
        /*00ae*/ 	.short	0x0030


	//----- nvinfo : EIATTR_SW_WAR
	.align		4
.L_29:
        /*00b0*/ 	.byte	0x04, 0x36
        /*00b2*/ 	.short	(.L_31 - .L_30)
.L_30:
        /*00b4*/ 	.word	0x00000008
.L_31:


//--------------------- .nv.callgraph             --------------------------
	.section	.nv.callgraph,"",@"SHT_CUDA_CALLGRAPH"
	.align	4
	.sectionentsize	8
	.align		4
        /*0000*/ 	.word	0x00000000
	.align		4
        /*0004*/ 	.word	0xffffffff
	.align		4
        /*0008*/ 	.word	0x00000000
	.align		4
        /*000c*/ 	.word	0xfffffffe
	.align		4
        /*0010*/ 	.word	0x00000000
	.align		4
        /*0014*/ 	.word	0xfffffffd
	.align		4
        /*0018*/ 	.word	0x00000000
	.align		4
        /*001c*/ 	.word	0xfffffffc


//--------------------- .text._Z16search_neighborsPfS_S_PiS0_ii --------------------------
	.section	.text._Z16search_neighborsPfS_S_PiS0_ii,"ax",@progbits
	.align	128
        .global         _Z16search_neighborsPfS_S_PiS0_ii
        .type           _Z16search_neighborsPfS_S_PiS0_ii,@function
        .size           _Z16search_neighborsPfS_S_PiS0_ii,(.L_x_30 - _Z16search_neighborsPfS_S_PiS0_ii)
        .other          _Z16search_neighborsPfS_S_PiS0_ii,@"STO_CUDA_ENTRY STV_DEFAULT"
_Z16search_neighborsPfS_S_PiS0_ii:
.text._Z16search_neighborsPfS_S_PiS0_ii:
[----:B------:R-:W-:Y:S01]  /*0000*/  LDC R1, c[0x0][0x37c] ;  /* 0x0000df00ff017b82 */ /* 0x000fe20000000800 */
[----:B------:R-:W0:Y:S07]  /*0010*/  S2R R7, SR_TID.X ;  /* 0x0000000000077919 */ /* 0x000e2e0000002100 */
[----:B------:R-:W1:Y:S01]  /*0020*/  S2UR UR4, SR_CTAID.X ;  /* 0x00000000000479c3 */ /* 0x000e620000002500 */
[----:B------:R-:W1:Y:S07]  /*0030*/  LDCU UR5, c[0x0][0x360] ;  /* 0x00006c00ff0577ac */ /* 0x000e6e0008000800 */
[----:B------:R-:W2:Y:S01]  /*0040*/  LDC.64 R4, c[0x0][0x3a8] ;  /* 0x0000ea00ff047b82 */ /* 0x000ea20000000a00 */
[----:B-1----:R-:W-:-:S06]  /*0050*/  UIMAD UR4, UR4, UR5, URZ ;  /* 0x00000005040472a4 */ /* 0x002fcc000f8e02ff */
[----:B0-----:R-:W-:Y:S02]  /*0060*/  IADD3 R2, PT, PT, R7, UR4, RZ ;  /* 0x0000000407027c10 */ /* 0x001fe4000fffe0ff */
[----:B--2---:R-:W-:-:S04]  /*0070*/  ISETP.GE.AND P0, PT, R4, R5, PT ;  /* 0x000000050400720c */ /* 0x004fc80003f06270 */
[----:B------:R-:W-:-:S13]  /*0080*/  ISETP.GT.OR P0, PT, R2, 0xf423f, P0 ;  /* 0x000f423f0200780c */ /* 0x000fda0000704670 */
[----:B------:R-:W-:Y:S05]  /*0090*/  @P0 EXIT ;  /* 0x000000000000094d */ /* 0x000fea0003800000 */
[----:B------:R-:W0:Y:S01]  /*00a0*/  LDC.64 R10, c[0x0][0x380] ;  /* 0x0000e000ff0a7b82 */ /* 0x000e220000000a00 */
[----:B------:R-:W1:Y:S01]  /*00b0*/  LDCU UR5, c[0x0][0x3a8] ;  /* 0x00007500ff0577ac */ /* 0x000e620008000800 */
[----:B------:R-:W-:Y:S01]  /*00c0*/  IADD3 R9, PT, PT, -R4, R5, RZ ;  /* 0x0000000504097210 */ /* 0x000fe20007ffe1ff */
[----:B------:R-:W2:Y:S03]  /*00d0*/  LDCU.64 UR6, c[0x0][0x358] ;  /* 0x00006b00ff0677ac */ /* 0x000ea60008000a00 */
[----:B------:R-:W-:Y:S02]  /*00e0*/  LOP3.LUT P0, R9, R9, 0x3, RZ, 0xc0, !PT ;  /* 0x0000000309097812 */ /* 0x000fe4000780c0ff */
[----:B------:R-:W3:Y:S08]  /*00f0*/  LDC.64 R12, c[0x0][0x388] ;  /* 0x0000e200ff0c7b82 */ /* 0x000ef00000000a00 */
[----:B------:R-:W4:Y:S01]  /*0100*/  LDC.64 R14, c[0x0][0x390] ;  /* 0x0000e400ff0e7b82 */ /* 0x000f220000000a00 */
[----:B-1----:R-:W-:-:S07]  /*0110*/  MOV R26, UR5 ;  /* 0x00000005001a7c02 */ /* 0x002fce0008000f00 */
[----:B------:R-:W1:Y:S01]  /*0120*/  LDC.64 R16, c[0x0][0x3a0] ;  /* 0x0000e800ff107b82 */ /* 0x000e620000000a00 */
[----:B0-----:R-:W-:-:S04]  /*0130*/  IMAD.WIDE R10, R2, 0x4, R10 ;  /* 0x00000004020a7825 */ /* 0x001fc800078e020a */
[----:B---3--:R-:W-:-:S04]  /*0140*/  IMAD.WIDE R12, R2, 0x4, R12 ;  /* 0x00000004020c7825 */ /* 0x008fc800078e020c */
[----:B----4-:R-:W-:-:S04]  /*0150*/  IMAD.WIDE R14, R2, 0x4, R14 ;  /* 0x00000004020e7825 */ /* 0x010fc800078e020e */
[----:B-1----:R-:W-:Y:S01]  /*0160*/  IMAD.WIDE R16, R2, 0x4, R16 ;  /* 0x0000000402107825 */ /* 0x002fe200078e0210 */
[----:B--2---:R-:W-:Y:S06]  /*0170*/  @!P0 BRA `(.L_x_0) ;  /* 0x0000000000dc8947 */ /* 0x004fec0003800000 */
[----:B------:R-:W0:Y:S01]  /*0180*/  LDC.64 R18, c[0x0][0x390] ;  /* 0x0000e400ff127b82 */ /* 0x000e220000000a00 */
[----:B------:R-:W-:Y:S02]  /*0190*/  IADD3 R7, PT, PT, R4, -UR4, -R7 ;  /* 0x8000000404077c10 */ /* 0x000fe4000fffe807 */
[----:B------:R-:W-:Y:S02]  /*01a0*/  IADD3 R9, PT, PT, -R9, RZ, RZ ;  /* 0x000000ff09097210 */ /* 0x000fe40007ffe1ff */
[----:B------:R-:W-:-:S03]  /*01b0*/  MOV R26, UR5 ;  /* 0x00000005001a7c02 */ /* 0x000fc60008000f00 */
[----:B------:R-:W1:Y:S08]  /*01c0*/  LDC.64 R22, c[0x0][0x380] ;  /* 0x0000e000ff167b82 */ /* 0x000e700000000a00 */
[----:B------:R-:W2:Y:S08]  /*01d0*/  LDC.64 R20, c[0x0][0x388] ;  /* 0x0000e200ff147b82 */ /* 0x000eb00000000a00 */
[----:B------:R-:W3:Y:S02]  /*01e0*/  LDC.64 R24, c[0x0][0x398] ;  /* 0x0000e600ff187b82 */ /* 0x000ee40000000a00 */
.L_x_6:
[----:B------:R-:W-:Y:S01]  /*01f0*/  ISETP.NE.AND P1, PT, R7, RZ, PT ;  /* 0x000000ff0700720c */ /* 0x000fe20003f25270 */
[----:B------:R-:W-:Y:S01]  /*0200*/  BSSY.RECONVERGENT B0, `(.L_x_1) ;  /* 0x000002b000007945 */ /* 0x000fe20003800200 */
[----:B------:R-:W-:-:S04]  /*0210*/  IADD3 R9, PT, PT, R9, 0x1, RZ ;  /* 0x0000000109097810 */ /* 0x000fc80007ffe0ff */
[----:B------:R-:W-:-:S07]  /*0220*/  ISETP.NE.AND P0, PT, R9, RZ, PT ;  /* 0x000000ff0900720c */ /* 0x000fce0003f05270 */
[----:B------:R-:W-:Y:S06]  /*0230*/  @!P1 BRA `(.L_x_2) ;  /* 0x00000000009c9947 */ /* 0x000fec0003800000 */
[C---:B--2---:R-:W-:Y:S01]  /*0240*/  IMAD.WIDE R4, R26.reuse, 0x4, R20 ;  /* 0x000000041a047825 */ /* 0x044fe200078e0214 */
[----:B------:R-:W2:Y:S03]  /*0250*/  LDG.E R3, desc[UR6][R12.64] ;  /* 0x000000060c037981 */ /* 0x000ea6000c1e1900 */
[C---:B-1----:R-:W-:Y:S01]  /*0260*/  IMAD.WIDE R28, R26.reuse, 0x4, R22 ;  /* 0x000000041a1c7825 */ /* 0x042fe200078e0216 */
[----:B------:R-:W4:Y:S04]  /*0270*/  LDG.E R27, desc[UR6][R10.64] ;  /* 0x000000060a1b7981 */ /* 0x000f28000c1e1900 */
[----:B------:R-:W2:Y:S04]  /*0280*/  LDG.E R4, desc[UR6][R4.64] ;  /* 0x0000000604047981 */ /* 0x000ea8000c1e1900 */
[----:B------:R0:W4:Y:S04]  /*0290*/  LDG.E R0, desc[UR6][R28.64] ;  /* 0x000000061c007981 */ /* 0x000128000c1e1900 */
[----:B------:R-:W5:Y:S01]  /*02a0*/  LDG.E R6, desc[UR6][R14.64] ;  /* 0x000000060e067981 */ /* 0x000f62000c1e1900 */
[----:B0-----:R-:W-:-:S05]  /*02b0*/  IMAD.WIDE R28, R26, 0x4, R18 ;  /* 0x000000041a1c7825 */ /* 0x001fca00078e0212 */
[----:B------:R-:W5:Y:S01]  /*02c0*/  LDG.E R8, desc[UR6][R28.64] ;  /* 0x000000061c087981 */ /* 0x000f62000c1e1900 */
[----:B------:R-:W-:Y:S01]  /*02d0*/  BSSY.RECONVERGENT B1, `(.L_x_3) ;  /* 0x0000013000017945 */ /* 0x000fe20003800200 */
[----:B--2---:R-:W-:Y:S01]  /*02e0*/  FADD R3, R3, -R4 ;  /* 0x8000000403037221 */ /* 0x004fe20000000000 */
[----:B----4-:R-:W-:-:S03]  /*02f0*/  FADD R0, R27, -R0 ;  /* 0x800000001b007221 */ /* 0x010fc60000000000 */
[----:B------:R-:W-:-:S04]  /*0300*/  FMUL R3, R3, R3 ;  /* 0x0000000303037220 */ /* 0x000fc80000400000 */
[----:B------:R-:W-:Y:S01]  /*0310*/  FFMA R3, R0, R0, R3 ;  /* 0x0000000000037223 */ /* 0x000fe20000000003 */
[----:B-----5:R-:W-:-:S04]  /*0320*/  FADD R6, R6, -R8 ;  /* 0x8000000806067221 */ /* 0x020fc80000000000 */
[----:B------:R-:W-:-:S05]  /*0330*/  FFMA R6, R6, R6, R3 ;  /* 0x0000000606067223 */ /* 0x000fca0000000003 */
[----:B------:R-:W-:Y:S01]  /*0340*/  IADD3 R0, PT, PT, R6, -0xd000000, RZ ;  /* 0xf300000006007810 */ /* 0x000fe20007ffe0ff */
[----:B------:R0:W1:Y:S03]  /*0350*/  MUFU.RSQ R3, R6 ;  /* 0x0000000600037308 */ /* 0x0000660000001400 */
[----:B------:R-:W-:-:S13]  /*0360*/  ISETP.GT.U32.AND P1, PT, R0, 0x727fffff, PT ;  /* 0x727fffff0000780c */ /* 0x000fda0003f24070 */
[----:B0-----:R-:W-:Y:S05]  /*0370*/  @!P1 BRA `(.L_x_4) ;  /* 0x0000000000109947 */ /* 0x001fea0003800000 */
[----:B------:R-:W-:Y:S02]  /*0380*/  MOV R0, R6 ;  /* 0x0000000600007202 */ /* 0x000fe40000000f00 */
[----:B------:R-:W-:-:S07]  /*0390*/  MOV R4, 0x3b0 ;  /* 0x000003b000047802 */ /* 0x000fce0000000f00 */
[----:B-1-3--:R-:W-:Y:S05]  /*03a0*/  CALL.REL.NOINC `($__internal_0_$__cuda_sm20_sqrt_rn_f32_slowpath) ;  /* 0x0000000c00547944 */ /* 0x00afea0003c00000 */
[----:B------:R-:W-:Y:S05]  /*03b0*/  BRA `(.L_x_5) ;  /* 0x0000000000107947 */ /* 0x000fea0003800000 */
.L_x_4:
[----:B-1----:R-:W-:Y:S01]  /*03c0*/  FMUL.FTZ R5, R6, R3 ;  /* 0x0000000306057220 */ /* 0x002fe20000410000 */
[----:B------:R-:W-:-:S03]  /*03d0*/  FMUL.FTZ R3, R3, 0.5 ;  /* 0x3f00000003037820 */ /* 0x000fc60000410000 */
[----:B------:R-:W-:-:S04]  /*03e0*/  FFMA R0, -R5, R5, R6 ;  /* 0x0000000505007223 */ /* 0x000fc80000000106 */
[----:B------:R-:W-:-:S07]  /*03f0*/  FFMA R5, R0, R3, R5 ;  /* 0x0000000300057223 */ /* 0x000fce0000000005 */
.L_x_5:
[----:B------:R-:W-:Y:S05]  /*0400*/  BSYNC.RECONVERGENT B1 ;  /* 0x0000000000017941 */ /* 0x000fea0003800200 */
.L_x_3:
[----:B------:R-:W0:Y:S01]  /*0410*/  F2F.F64.F32 R4, R5 ;  /* 0x0000000500047310 */ /* 0x000e220000201800 */
[----:B------:R-:W-:Y:S01]  /*0420*/  UMOV UR8, 0x47ae147b ;  /* 0x47ae147b00087882 */ /* 0x000fe20000000000 */
[----:B------:R-:W-:Y:S02]  /*0430*/  UMOV UR9, 0x3f947ae1 ;  /* 0x3f947ae100097882 */ /* 0x000fe40000000000 */
[----:B0-----:R-:W-:-:S14]  /*0440*/  DSETP.GTU.AND P1, PT, R4, UR8, PT ;  /* 0x0000000804007e2a */ /* 0x001fdc000bf2c000 */
[----:B------:R-:W-:Y:S05]  /*0450*/  @P1 BRA `(.L_x_2) ;  /* 0x0000000000141947 */ /* 0x000fea0003800000 */
[----:B------:R-:W-:-:S05]  /*0460*/  MOV R27, 0x1 ;  /* 0x00000001001b7802 */ /* 0x000fca0000000f00 */
[----:B------:R-:W2:Y:S02]  /*0470*/  ATOMG.E.ADD.STRONG.GPU PT, R3, desc[UR6][R16.64], R27 ;  /* 0x8000001b100379a8 */ /* 0x000ea400081ef106 */
[----:B--2---:R-:W-:-:S04]  /*0480*/  IMAD R3, R2, 0x64, R3 ;  /* 0x0000006402037824 */ /* 0x004fc800078e0203 */
[----:B---3--:R-:W-:-:S05]  /*0490*/  IMAD.WIDE R4, R3, 0x4, R24 ;  /* 0x0000000403047825 */ /* 0x008fca00078e0218 */
[----:B------:R4:W-:Y:S02]  /*04a0*/  STG.E desc[UR6][R4.64], R26 ;  /* 0x0000001a04007986 */ /* 0x0009e4000c101906 */
.L_x_2:
[----:B------:R-:W-:Y:S05]  /*04b0*/  BSYNC.RECONVERGENT B0 ;  /* 0x0000000000007941 */ /* 0x000fea0003800200 */
.L_x_1:
[----:B----4-:R-:W-:Y:S02]  /*04c0*/  IADD3 R26, PT, PT, R26, 0x1, RZ ;  /* 0x000000011a1a7810 */ /* 0x010fe40007ffe0ff */
[----:B------:R-:W-:Y:S01]  /*04d0*/  IADD3 R7, PT, PT, R7, 0x1, RZ ;  /* 0x0000000107077810 */ /* 0x000fe20007ffe0ff */
[----:B------:R-:W-:Y:S06]  /*04e0*/  @P0 BRA `(.L_x_6) ;  /* 0xfffffffc00400947 */ /* 0x000fec000383ffff */
.L_x_0:
[----:B------:R-:W4:Y:S02]  /*04f0*/  LDC.64 R6, c[0x0][0x3a8] ;  /* 0x0000ea00ff067b82 */ /* 0x000f240000000a00 */
[----:B----4-:R-:W-:-:S04]  /*0500*/  IADD3 R0, PT, PT, R6, -R7, RZ ;  /* 0x8000000706007210 */ /* 0x010fc80007ffe0ff */
[----:B------:R-:W-:-:S13]  /*0510*/  ISETP.GT.U32.AND P0, PT, R0, -0x4, PT ;  /* 0xfffffffc0000780c */ /* 0x000fda0003f04070 */
[----:B------:R-:W-:Y:S05]  /*0520*/  @P0 EXIT ;  /* 0x000000000000094d */ /* 0x000fea0003800000 */
[----:B0-----:R-:W0:Y:S01]  /*0530*/  LDC.64 R18, c[0x0][0x390] ;  /* 0x0000e400ff127b82 */ /* 0x001e220000000a00 */
[----:B------:R-:W-:Y:S02]  /*0540*/  LOP3.LUT R3, RZ, R26, RZ, 0x33, !PT ;  /* 0x0000001aff037212 */ /* 0x000fe400078e33ff */
[C---:B------:R-:W-:Y:S02]  /*0550*/  IADD3 R7, PT, PT, R26.reuse, -R7, RZ ;  /* 0x800000071a077210 */ /* 0x040fe40007ffe0ff */
[----:B------:R-:W-:Y:S02]  /*0560*/  IADD3 R27, PT, PT, R26, 0x1, RZ ;  /* 0x000000011a1b7810 */ /* 0x000fe40007ffe0ff */
[----:B------:R-:W-:Y:S01]  /*0570*/  IADD3 R26, PT, PT, R2, R3, RZ ;  /* 0x00000003021a7210 */ /* 0x000fe20007ffe0ff */
[----:B--2---:R-:W2:Y:S08]  /*0580*/  LDC.64 R20, c[0x0][0x380] ;  /* 0x0000e000ff147b82 */ /* 0x004eb00000000a00 */
[----:B-1----:R-:W1:Y:S08]  /*0590*/  LDC.64 R22, c[0x0][0x388] ;  /* 0x0000e200ff167b82 */ /* 0x002e700000000a00 */
[----:B---3--:R-:W3:Y:S02]  /*05a0*/  LDC.64 R24, c[0x0][0x398] ;  /* 0x0000e600ff187b82 */ /* 0x008ee40000000a00 */
.L_x_27:
[----:B------:R-:W-:Y:S01]  /*05b0*/  ISETP.NE.AND P1, PT, R26, -0x1, PT ;  /* 0xffffffff1a00780c */ /* 0x000fe20003f25270 */
[----:B------:R-:W-:Y:S01]  /*05c0*/  BSSY.RECONVERGENT B0, `(.L_x_7) ;  /* 0x000002c000007945 */ /* 0x000fe20003800200 */
[----:B------:R-:W-:Y:S02]  /*05d0*/  IADD3 R7, PT, PT, R7, 0x4, RZ ;  /* 0x0000000407077810 */ /* 0x000fe40007ffe0ff */
[----:B----4-:R-:W-:Y:S02]  /*05e0*/  IADD3 R9, PT, PT, R27, -0x1, RZ ;  /* 0xffffffff1b097810 */ /* 0x010fe40007ffe0ff */
[----:B------:R-:W-:-:S07]  /*05f0*/  ISETP.NE.AND P0, PT, R7, RZ, PT ;  /* 0x000000ff0700720c */ /* 0x000fce0003f05270 */
[----:B------:R-:W-:Y:S06]  /*0600*/  @!P1 BRA `(.L_x_8) ;  /* 0x00000000009c9947 */ /* 0x000fec0003800000 */
[C---:B-1----:R-:W-:Y:S01]  /*0610*/  IMAD.WIDE R28, R9.reuse, 0x4, R22 ;  /* 0x00000004091c7825 */ /* 0x042fe200078e0216 */
[----:B------:R-:W4:Y:S03]  /*0620*/  LDG.E R3, desc[UR6][R12.64] ;  /* 0x000000060c037981 */ /* 0x000f26000c1e1900 */
[C---:B--2---:R-:W-:Y:S01]  /*0630*/  IMAD.WIDE R4, R9.reuse, 0x4, R20 ;  /* 0x0000000409047825 */ /* 0x044fe200078e0214 */
[----:B------:R-:W2:Y:S04]  /*0640*/  LDG.E R8, desc[UR6][R14.64] ;  /* 0x000000060e087981 */ /* 0x000ea8000c1e1900 */
[----:B------:R-:W4:Y:S04]  /*0650*/  LDG.E R28, desc[UR6][R28.64] ;  /* 0x000000061c1c7981 */ /* 0x000f28000c1e1900 */
[----:B------:R0:W5:Y:S02]  /*0660*/  LDG.E R0, desc[UR6][R4.64] ;  /* 0x0000000604007981 */ /* 0x000164000c1e1900 */
[----:B0-----:R-:W-:-:S06]  /*0670*/  IMAD.WIDE R4, R9, 0x4, R18 ;  /* 0x0000000409047825 */ /* 0x001fcc00078e0212 */
[----:B------:R-:W2:Y:S01]  /*0680*/  LDG.E R5, desc[UR6][R4.64] ;  /* 0x0000000604057981 */ /* 0x000ea2000c1e1900 */
[----:B----4-:R-:W-:-:S03]  /*0690*/  FADD R6, R3, -R28 ;  /* 0x8000001c03067221 */ /* 0x010fc60000000000 */
[----:B------:R-:W5:Y:S01]  /*06a0*/  LDG.E R3, desc[UR6][R10.64] ;  /* 0x000000060a037981 */ /* 0x000f62000c1e1900 */
[----:B--2---:R-:W-:Y:S01]  /*06b0*/  FADD R8, R8, -R5 ;  /* 0x8000000508087221 */ /* 0x004fe20000000000 */
[----:B------:R-:W-:Y:S01]  /*06c0*/  BSSY.RECONVERGENT B1, `(.L_x_9) ;  /* 0x0000011000017945 */ /* 0x000fe20003800200 */
[----:B-----5:R-:W-:Y:S01]  /*06d0*/  FADD R0, R3, -R0 ;  /* 0x8000000003007221 */ /* 0x020fe20000000000 */
[----:B------:R-:W-:-:S04]  /*06e0*/  FMUL R3, R6, R6 ;  /* 0x0000000606037220 */ /* 0x000fc80000400000 */
[----:B------:R-:W-:-:S04]  /*06f0*/  FFMA R3, R0, R0, R3 ;  /* 0x0000000000037223 */ /* 0x000fc80000000003 */
        /* <DEDUP_REMOVED lines=9> */
.L_x_10:
[----:B-1----:R-:W-:Y:S01]  /*0790*/  FMUL.FTZ R5, R8, R3 ;  /* 0x0000000308057220 */ /* 0x002fe20000410000 */
[----:B------:R-:W-:-:S03]  /*07a0*/  FMUL.FTZ R3, R3, 0.5 ;  /* 0x3f00000003037820 */ /* 0x000fc60000410000 */
[----:B------:R-:W-:-:S04]  /*07b0*/  FFMA R0, -R5, R5, R8 ;  /* 0x0000000505007223 */ /* 0x000fc80000000108 */
[----:B------:R-:W-:-:S07]  /*07c0*/  FFMA R5, R0, R3, R5 ;  /* 0x0000000300057223 */ /* 0x000fce0000000005 */
.L_x_11:
[----:B------:R-:W-:Y:S05]  /*07d0*/  BSYNC.RECONVERGENT B1 ;  /* 0x0000000000017941 */ /* 0x000fea0003800200 */
.L_x_9:
        /* <DEDUP_REMOVED lines=10> */
.L_x_8:
[----:B------:R-:W-:Y:S05]  /*0880*/  BSYNC.RECONVERGENT B0 ;  /* 0x0000000000007941 */ /* 0x000fea0003800200 */
.L_x_7:
[----:B------:R-:W-:Y:S01]  /*0890*/  ISETP.NE.AND P1, PT, R26, RZ, PT ;  /* 0x000000ff1a00720c */ /* 0x000fe20003f25270 */
[----:B------:R-:W-:-:S12]  /*08a0*/  BSSY.RECONVERGENT B0, `(.L_x_12) ;  /* 0x0000029000007945 */ /* 0x000fd80003800200 */
[----:B------:R-:W-:Y:S05]  /*08b0*/  @!P1 BRA `(.L_x_13) ;  /* 0x00000000009c9947 */ /* 0x000fea0003800000 */
[C---:B-1----:R-:W-:Y:S01]  /*08c0*/  IMAD.WIDE R28, R9.reuse, 0x4, R22 ;  /* 0x00000004091c7825 */ /* 0x042fe200078e0216 */
[----:B------:R-:W5:Y:S03]  /*08d0*/  LDG.E R3, desc[UR6][R12.64] ;  /* 0x000000060c037981 */ /* 0x000f66000c1e1900 */
[C---:B--2-4-:R-:W-:Y:S01]  /*08e0*/  IMAD.WIDE R4, R9.reuse, 0x4, R20 ;  /* 0x0000000409047825 */ /* 0x054fe200078e0214 */
[----:B------:R-:W2:Y:S04]  /*08f0*/  LDG.E R8, desc[UR6][R14.64] ;  /* 0x000000060e087981 */ /* 0x000ea8000c1e1900 */
[----:B------:R-:W5:Y:S04]  /*0900*/  LDG.E R28, desc[UR6][R28.64+0x4] ;  /* 0x000004061c1c7981 */ /* 0x000f68000c1e1900 */
[----:B------:R0:W4:Y:S02]  /*0910*/  LDG.E R0, desc[UR6][R4.64+0x4] ;  /* 0x0000040604007981 */ /* 0x000124000c1e1900 */
[----:B0-----:R-:W-:-:S06]  /*0920*/  IMAD.WIDE R4, R9, 0x4, R18 ;  /* 0x0000000409047825 */ /* 0x001fcc00078e0212 */
[----:B------:R-:W2:Y:S01]  /*0930*/  LDG.E R5, desc[UR6][R4.64+0x4] ;  /* 0x0000040604057981 */ /* 0x000ea2000c1e1900 */
[----:B-----5:R-:W-:-:S03]  /*0940*/  FADD R6, R3, -R28 ;  /* 0x8000001c03067221 */ /* 0x020fc60000000000 */
[----:B------:R-:W4:Y:S01]  /*0950*/  LDG.E R3, desc[UR6][R10.64] ;  /* 0x000000060a037981 */ /* 0x000f22000c1e1900 */
[----:B--2---:R-:W-:Y:S01]  /*0960*/  FADD R8, R8, -R5 ;  /* 0x8000000508087221 */ /* 0x004fe20000000000 */
[----:B------:R-:W-:Y:S01]  /*0970*/  BSSY.RECONVERGENT B1, `(.L_x_14) ;  /* 0x0000011000017945 */ /* 0x000fe20003800200 */
[----:B----4-:R-:W-:Y:S01]  /*0980*/  FADD R0, R3, -R0 ;  /* 0x8000000003007221 */ /* 0x010fe20000000000 */
        /* <DEDUP_REMOVED lines=11> */
.L_x_15:
[----:B-1----:R-:W-:Y:S01]  /*0a40*/  FMUL.FTZ R5, R8, R3 ;  /* 0x0000000308057220 */ /* 0x002fe20000410000 */
[----:B------:R-:W-:-:S03]  /*0a50*/  FMUL.FTZ R3, R3, 0.5 ;  /* 0x3f00000003037820 */ /* 0x000fc60000410000 */
[----:B------:R-:W-:-:S04]  /*0a60*/  FFMA R0, -R5, R5, R8 ;  /* 0x0000000505007223 */ /* 0x000fc80000000108 */
[----:B------:R-:W-:-:S07]  /*0a70*/  FFMA R5, R0, R3, R5 ;  /* 0x0000000300057223 */ /* 0x000fce0000000005 */
.L_x_16:
[----:B------:R-:W-:Y:S05]  /*0a80*/  BSYNC.RECONVERGENT B1 ;  /* 0x0000000000017941 */ /* 0x000fea0003800200 */
.L_x_14:
        /* <DEDUP_REMOVED lines=10> */
.L_x_13:
[----:B------:R-:W-:Y:S05]  /*0b30*/  BSYNC.RECONVERGENT B0 ;  /* 0x0000000000007941 */ /* 0x000fea0003800200 */
.L_x_12:
[----:B------:R-:W-:Y:S01]  /*0b40*/  ISETP.NE.AND P1, PT, R26, 0x1, PT ;  /* 0x000000011a00780c */ /* 0x000fe20003f25270 */
[----:B------:R-:W-:-:S12]  /*0b50*/  BSSY.RECONVERGENT B0, `(.L_x_17) ;  /* 0x000002a000007945 */ /* 0x000fd80003800200 */
[----:B------:R-:W-:Y:S05]  /*0b60*/  @!P1 BRA `(.L_x_18) ;  /* 0x0000000000a09947 */ /* 0x000fea0003800000 */
[C---:B-1----:R-:W-:Y:S01]  /*0b70*/  IMAD.WIDE R28, R9.reuse, 0x4, R22 ;  /* 0x00000004091c7825 */ /* 0x042fe200078e0216 */
[----:B------:R-:W5:Y:S03]  /*0b80*/  LDG.E R3, desc[UR6][R12.64] ;  /* 0x000000060c037981 */ /* 0x000f66000c1e1900 */
[C---:B0-2-4-:R-:W-:Y:S01]  /*0b90*/  IMAD.WIDE R4, R9.reuse, 0x4, R20 ;  /* 0x0000000409047825 */ /* 0x055fe200078e0214 */
        /* <DEDUP_REMOVED lines=21> */
.L_x_20:
[----:B-1----:R-:W-:Y:S01]  /*0cf0*/  FMUL.FTZ R5, R8, R3 ;  /* 0x0000000308057220 */ /* 0x002fe20000410000 */
[----:B------:R-:W-:-:S03]  /*0d00*/  FMUL.FTZ R3, R3, 0.5 ;  /* 0x3f00000003037820 */ /* 0x000fc60000410000 */
[----:B------:R-:W-:-:S04]  /*0d10*/  FFMA R0, -R5, R5, R8 ;  /* 0x0000000505007223 */ /* 0x000fc80000000108 */
[----:B------:R-:W-:-:S07]  /*0d20*/  FFMA R5, R0, R3, R5 ;  /* 0x0000000300057223 */ /* 0x000fce0000000005 */
.L_x_21:
[----:B------:R-:W-:Y:S05]  /*0d30*/  BSYNC.RECONVERGENT B1 ;  /* 0x0000000000017941 */ /* 0x000fea0003800200 */
.L_x_19:
[----:B------:R-:W0:Y:S01]  /*0d40*/  F2F.F64.F32 R4, R5 ;  /* 0x0000000500047310 */ /* 0x000e220000201800 */
[----:B------:R-:W-:Y:S01]  /*0d50*/  UMOV UR4, 0x47ae147b ;  /* 0x47ae147b00047882 */ /* 0x000fe20000000000 */
[----:B------:R-:W-:Y:S02]  /*0d60*/  UMOV UR5, 0x3f947ae1 ;  /* 0x3f947ae100057882 */ /* 0x000fe40000000000 */
[----:B0-----:R-:W-:-:S14]  /*0d70*/  DSETP.GTU.AND P1, PT, R4, UR4, PT ;  /* 0x0000000404007e2a */ /* 0x001fdc000bf2c000 */
[----:B------:R-:W-:Y:S05]  /*0d80*/  @P1 BRA `(.L_x_18) ;  /* 0x0000000000181947 */ /* 0x000fea0003800000 */
[----:B------:R-:W-:-:S05]  /*0d90*/  MOV R0, 0x1 ;  /* 0x0000000100007802 */ /* 0x000fca0000000f00 */
[----:B------:R-:W2:Y:S01]  /*0da0*/  ATOMG.E.ADD.STRONG.GPU PT, R3, desc[UR6][R16.64], R0 ;  /* 0x80000000100379a8 */ /* 0x000ea200081ef106 */
[----:B------:R-:W-:Y:S01]  /*0db0*/  IADD3 R29, PT, PT, R27, 0x1, RZ ;  /* 0x000000011b1d7810 */ /* 0x000fe20007ffe0ff */
[----:B--2---:R-:W-:-:S04]  /*0dc0*/  IMAD R3, R2, 0x64, R3 ;  /* 0x0000006402037824 */ /* 0x004fc800078e0203 */
[----:B---3--:R-:W-:-:S05]  /*0dd0*/  IMAD.WIDE R4, R3, 0x4, R24 ;  /* 0x0000000403047825 */ /* 0x008fca00078e0218 */
[----:B------:R0:W-:Y:S02]  /*0de0*/  STG.E desc[UR6][R4.64], R29 ;  /* 0x0000001d04007986 */ /* 0x0001e4000c101906 */
.L_x_18:
[----:B------:R-:W-:Y:S05]  /*0df0*/  BSYNC.RECONVERGENT B0 ;  /* 0x0000000000007941 */ /* 0x000fea0003800200 */
.L_x_17:
[----:B------:R-:W-:Y:S01]  /*0e00*/  ISETP.NE.AND P1, PT, R26, 0x2, PT ;  /* 0x000000021a00780c */ /* 0x000fe20003f25270 */
[----:B------:R-:W-:-:S12]  /*0e10*/  BSSY.RECONVERGENT B0, `(.L_x_22) ;  /* 0x000002a000007945 */ /* 0x000fd80003800200 */
[----:B------:R-:W-:Y:S05]  /*0e20*/  @!P1 BRA `(.L_x_23) ;  /* 0x0000000000a09947 */ /* 0x000fea0003800000 */
[C---:B01--4-:R-:W-:Y:S01]  /*0e30*/  IMAD.WIDE R4, R9.reuse, 0x4, R22 ;  /* 0x0000000409047825 */ /* 0x053fe200078e0216 */
[----:B------:R-:W4:Y:S03]  /*0e40*/  LDG.E R0, desc[UR6][R12.64] ;  /* 0x000000060c007981 */ /* 0x000f26000c1e1900 */
[C---:B--2---:R-:W-:Y:S01]  /*0e50*/  IMAD.WIDE R28, R9.reuse, 0x4, R20 ;  /* 0x00000004091c7825 */ /* 0x044fe200078e0214 */
[----:B------:R-:W2:Y:S04]  /*0e60*/  LDG.E R3, desc[UR6][R10.64] ;  /* 0x000000060a037981 */ /* 0x000ea8000c1e1900 */
[----:B------:R-:W4:Y:S01]  /*0e70*/  LDG.E R5, desc[UR6][R4.64+0xc] ;  /* 0x00000c0604057981 */ /* 0x000f22000c1e1900 */
[----:B------:R-:W-:-:S03]  /*0e80*/  IMAD.WIDE R8, R9, 0x4, R18 ;  /* 0x0000000409087825 */ /* 0x000fc600078e0212 */
[----:B------:R-:W2:Y:S04]  /*0e90*/  LDG.E R28, desc[UR6][R28.64+0xc] ;  /* 0x00000c061c1c7981 */ /* 0x000ea8000c1e1900 */
[----:B------:R-:W5:Y:S04]  /*0ea0*/  LDG.E R9, desc[UR6][R8.64+0xc] ;  /* 0x00000c0608097981 */ /* 0x000f68000c1e1900 */
[----:B------:R-:W5:Y:S01]  /*0eb0*/  LDG.E R6, desc[UR6][R14.64] ;  /* 0x000000060e067981 */ /* 0x000f62000c1e1900 */
[----:B------:R-:W-:Y:S01]  /*0ec0*/  BSSY.RECONVERGENT B1, `(.L_x_24) ;  /* 0x0000013000017945 */ /* 0x000fe20003800200 */
[----:B----4-:R-:W-:Y:S01]  /*0ed0*/  FADD R0, R0, -R5 ;  /* 0x8000000500007221 */ /* 0x010fe20000000000 */
[----:B--2---:R-:W-:-:S03]  /*0ee0*/  FADD R3, R3, -R28 ;  /* 0x8000001c03037221 */ /* 0x004fc60000000000 */
        /* <DEDUP_REMOVED lines=12> */
.L_x_25:
[----:B-1----:R-:W-:Y:S01]  /*0fb0*/  FMUL.FTZ R5, R6, R3 ;  /* 0x0000000306057220 */ /* 0x002fe20000410000 */
[----:B------:R-:W-:-:S03]  /*0fc0*/  FMUL.FTZ R3, R3, 0.5 ;  /* 0x3f00000003037820 */ /* 0x000fc60000410000 */
[----:B------:R-:W-:-:S04]  /*0fd0*/  FFMA R0, -R5, R5, R6 ;  /* 0x0000000505007223 */ /* 0x000fc80000000106 */
[----:B------:R-:W-:-:S07]  /*0fe0*/  FFMA R5, R0, R3, R5 ;  /* 0x0000000300057223 */ /* 0x000fce0000000005 */
.L_x_26:
[----:B------:R-:W-:Y:S05]  /*0ff0*/  BSYNC.RECONVERGENT B1 ;  /* 0x0000000000017941 */ /* 0x000fea0003800200 */
.L_x_24:
        /* <DEDUP_REMOVED lines=11> */
.L_x_23:
[----:B------:R-:W-:Y:S05]  /*10b0*/  BSYNC.RECONVERGENT B0 ;  /* 0x0000000000007941 */ /* 0x000fea0003800200 */
.L_x_22:
[----:B------:R-:W-:Y:S02]  /*10c0*/  IADD3 R26, PT, PT, R26, -0x4, RZ ;  /* 0xfffffffc1a1a7810 */ /* 0x000fe40007ffe0ff */
[----:B0-----:R-:W-:Y:S01]  /*10d0*/  IADD3 R27, PT, PT, R27, 0x4, RZ ;  /* 0x000000041b1b7810 */ /* 0x001fe20007ffe0ff */
[----:B------:R-:W-:Y:S06]  /*10e0*/  @P0 BRA `(.L_x_27) ;  /* 0xfffffff400300947 */ /* 0x000fec000383ffff */
[----:B------:R-:W-:Y:S05]  /*10f0*/  EXIT ;  /* 0x000000000000794d */ /* 0x000fea0003800000 */
        .weak           $__internal_0_$__cuda_sm20_sqrt_rn_f32_slowpath
        .type           $__internal_0_$__cuda_sm20_sqrt_rn_f32_slowpath,@function
        .size           $__internal_0_$__cuda_sm20_sqrt_rn_f32_slowpath,(.L_x_30 - $__internal_0_$__cuda_sm20_sqrt_rn_f32_slowpath)
$__internal_0_$__cuda_sm20_sqrt_rn_f32_slowpath:
[----:B------:R-:W-:-:S13]  /*1100*/  LOP3.LUT P1, RZ, R0, 0x7fffffff, RZ, 0xc0, !PT ;  /* 0x7fffffff00ff7812 */ /* 0x000fda000782c0ff */
[----:B------:R-:W-:Y:S01]  /*1110*/  @!P1 MOV R5, R0 ;  /* 0x0000000000059202 */ /* 0x000fe20000000f00 */
[----:B------:R-:W-:Y:S06]  /*1120*/  @!P1 BRA `(.L_x_28) ;  /* 0x0000000000409947 */ /* 0x000fec0003800000 */
[----:B------:R-:W-:-:S13]  /*1130*/  FSETP.GEU.FTZ.AND P1, PT, R0, RZ, PT ;  /* 0x000000ff0000720b */ /* 0x000fda0003f3e000 */
[----:B------:R-:W-:Y:S01]  /*1140*/  @!P1 MOV R5, 0x7fffffff ;  /* 0x7fffffff00059802 */ /* 0x000fe20000000f00 */
[----:B------:R-:W-:Y:S06]  /*1150*/  @!P1 BRA `(.L_x_28) ;  /* 0x0000000000349947 */ /* 0x000fec0003800000 */
[----:B------:R-:W-:-:S13]  /*1160*/  FSETP.GTU.FTZ.AND P1, PT, |R0|, +INF , PT ;  /* 0x7f8000000000780b */ /* 0x000fda0003f3c200 */
[----:B------:R-:W-:Y:S01]  /*1170*/  @P1 FADD.FTZ R5, R0, 1 ;  /* 0x3f80000000051421 */ /* 0x000fe20000010000 */
[----:B------:R-:W-:Y:S06]  /*1180*/  @P1 BRA `(.L_x_28) ;  /* 0x0000000000281947 */ /* 0x000fec0003800000 */
[----:B------:R-:W-:-:S13]  /*1190*/  FSETP.NEU.FTZ.AND P1, PT, |R0|, +INF , PT ;  /* 0x7f8000000000780b */ /* 0x000fda0003f3d200 */
[----:B------:R-:W-:-:S04]  /*11a0*/  @P1 FFMA R3, R0, 1.84467440737095516160e+19, RZ ;  /* 0x5f80000000031823 */ /* 0x000fc800000000ff */
[----:B------:R-:W0:Y:S02]  /*11b0*/  @P1 MUFU.RSQ R6, R3 ;  /* 0x0000000300061308 */ /* 0x000e240000001400 */
[----:B0-----:R-:W-:Y:S01]  /*11c0*/  @P1 FMUL.FTZ R8, R3, R6 ;  /* 0x0000000603081220 */ /* 0x001fe20000410000 */
[----:B------:R-:W-:-:S03]  /*11d0*/  @P1 FMUL.FTZ R6, R6, 0.5 ;  /* 0x3f00000006061820 */ /* 0x000fc60000410000 */
[----:B------:R-:W-:-:S04]  /*11e0*/  @P1 FADD.FTZ R5, -R8, -RZ ;  /* 0x800000ff08051221 */ /* 0x000fc80000010100 */
[----:B------:R-:W-:-:S04]  /*11f0*/  @P1 FFMA R5, R8, R5, R3 ;  /* 0x0000000508051223 */ /* 0x000fc80000000003 */
[----:B------:R-:W-:Y:S01]  /*1200*/  @P1 FFMA R6, R5, R6, R8 ;  /* 0x0000000605061223 */ /* 0x000fe20000000008 */
[----:B------:R-:W-:-:S03]  /*1210*/  @!P1 MOV R5, R0 ;  /* 0x0000000000059202 */ /* 0x000fc60000000f00 */
[----:B------:R-:W-:-:S07]  /*1220*/  @P1 FMUL.FTZ R5, R6, 2.3283064365386962891e-10 ;  /* 0x2f80000006051820 */ /* 0x000fce0000410000 */
.L_x_28:
[----:B------:R-:W-:Y:S01]  /*1230*/  HFMA2 R29, -RZ, RZ, 0, 0 ;  /* 0x00000000ff1d7431 */ /* 0x000fe200000001ff */
[----:B------:R-:W-:-:S04]  /*1240*/  MOV R28, R4 ;  /* 0x00000004001c7202 */ /* 0x000fc80000000f00 */
[----:B------:R-:W-:Y:S05]  /*1250*/  RET.REL.NODEC R28 `(_Z16search_neighborsPfS_S_PiS0_ii) ;  /* 0xffffffec1c687950 */ /* 0x000fea0003c3ffff */
.L_x_29:
[----:B------:R-:W-:-:S00]  /*1260*/  BRA `(.L_x_29) ;  /* 0xfffffffc00fc7947 */ /* 0x000fc0000383ffff */
[----:B------:R-:W-:-:S00]  /*1270*/  NOP ;  /* 0x0000000000007918 */ /* 0x000fc00000000000 */
        /* <DEDUP_REMOVED lines=8> */
.L_x_30:


//--------------------- .nv.shared.reserved.0     --------------------------
	.section	.nv.shared.reserved.0,"aw",@nobits
	.weak		__nv_reservedSMEM_offset_0_alias
	.size		__nv_reservedSMEM_offset_0_alias, 0, 64
	.other		__nv_reservedSMEM_offset_0_alias,@"STO_CUDA_RESERVED_SHARED STV_DEFAULT"
__nv_reservedSMEM_offset_0_alias:
	.zero		0
	.zero		64


//--------------------- .nv.constant0._Z16search_neighborsPfS_S_PiS0_ii --------------------------
	.section	.nv.constant0._Z16search_neighborsPfS_S_PiS0_ii,"a",@progbits
	.sectionflags	@""
	.align	4
.nv.constant0._Z16search_neighborsPfS_S_PiS0_ii:
	.zero		944


//--------------------- SYMBOLS --------------------------

	.type		.nv.reservedSmem.offset0,@object
	.size		.nv.reservedSmem.offset0,0x4
